//
// Generated by NVIDIA NVVM Compiler
//
// Compiler Build ID: CL-36424714
// Cuda compilation tools, release 13.0, V13.0.88
// Based on NVVM 20.0.0
//

.version 9.0
.target sm_100
.address_size 64

	// .globl	_Z9reductionPfS_
// _ZZ9reductionPfS_E10smem_array has been demoted

.visible .entry _Z9reductionPfS_(
	.param .u64 .ptr .align 1 _Z9reductionPfS__param_0,
	.param .u64 .ptr .align 1 _Z9reductionPfS__param_1
)
{
	.reg .pred 	%p<5>;
	.reg .b32 	%r<11>;
	.reg .b32 	%f<6>;
	.reg .b64 	%rd<7>;
	// demoted variable
	.shared .align 4 .b8 _ZZ9reductionPfS_E10smem_array[4096];
	ld.param.u64 	%rd2, [_Z9reductionPfS__param_0];
	ld.param.u64 	%rd1, [_Z9reductionPfS__param_1];
	cvta.to.global.u64 	%rd3, %rd2;
	mov.u32 	%r1, %tid.x;
	mul.wide.u32 	%rd4, %r1, 4;
	add.s64 	%rd5, %rd3, %rd4;
	ld.global.f32 	%f1, [%rd5];
	shl.b32 	%r6, %r1, 2;
	mov.u32 	%r7, _ZZ9reductionPfS_E10smem_array;
	add.s32 	%r2, %r7, %r6;
	st.shared.f32 	[%r2], %f1;
	mov.u32 	%r10, %ntid.x;
	setp.lt.u32 	%p1, %r10, 2;
	@%p1 bra 	$L__BB0_4;
$L__BB0_1:
	shr.u32 	%r5, %r10, 1;
	bar.sync 	0;
	setp.ge.u32 	%p2, %r1, %r5;
	@%p2 bra 	$L__BB0_3;
	shl.b32 	%r8, %r5, 2;
	add.s32 	%r9, %r2, %r8;
	ld.shared.f32 	%f2, [%r9];
	ld.shared.f32 	%f3, [%r2];
	add.f32 	%f4, %f2, %f3;
	st.shared.f32 	[%r2], %f4;
$L__BB0_3:
	setp.gt.u32 	%p3, %r10, 3;
	mov.u32 	%r10, %r5;
	@%p3 bra 	$L__BB0_1;
$L__BB0_4:
	setp.ne.s32 	%p4, %r1, 0;
	@%p4 bra 	$L__BB0_6;
	ld.shared.f32 	%f5, [_ZZ9reductionPfS_E10smem_array];
	cvta.to.global.u64 	%rd6, %rd1;
	st.global.f32 	[%rd6], %f5;
$L__BB0_6:
	ret;

}


// ===== COMPILED SASS (sm_100) =====

	.target	sm_100

	.elftype	@"ET_EXEC"


//--------------------- .note.nv.tkinfo           --------------------------
	.section	.note.nv.tkinfo,"",@"SHT_NOTE"
	.sectionflags	@"SHF_NOTE_NV_TKINFO"
	.tkinfo
        /*0018*/ 	.word	0x00000002
        /*0030*/ 	.string	""
        /*0030*/ 	.string	"ptxas"
        /*0030*/ 	.string	"Cuda compilation tools, release 13.0, V13.0.88"
        /*0030*/ 	.string	"Build cuda_13.0.r13.0/compiler.36424714_0"
        /*0030*/ 	.string	"-arch sm_100 -m 64 "



//--------------------- .note.nv.cuinfo           --------------------------
	.section	.note.nv.cuinfo,"",@"SHT_NOTE"
	.sectionflags	@"SHF_NOTE_NV_CUINFO"
        /*0018*/ 	.short	0x0002
        /*001a*/ 	.short	0x0064
        /*001c*/ 	.short	0x0082
	.zero		2


//--------------------- .nv.info                  --------------------------
	.section	.nv.info,"",@"SHT_CUDA_INFO"
	.align	4


	//----- nvinfo : EIATTR_REGCOUNT
	.align		4
        /*0000*/ 	.byte	0x04, 0x2f
        /*0002*/ 	.short	(.L_1 - .L_0)
	.align		4
.L_0:
        /*0004*/ 	.word	index@(_Z9reductionPfS_)
        /*0008*/ 	.word	0x0000000a


	//----- nvinfo : EIATTR_FRAME_SIZE
	.align		4
.L_1:
        /*000c*/ 	.byte	0x04, 0x11
        /*000e*/ 	.short	(.L_3 - .L_2)
	.align		4
.L_2:
        /*0010*/ 	.word	index@(_Z9reductionPfS_)
        /*0014*/ 	.word	0x00000000


	//----- nvinfo : EIATTR_MIN_STACK_SIZE
	.align		4
.L_3:
        /*0018*/ 	.byte	0x04, 0x12
        /*001a*/ 	.short	(.L_5 - .L_4)
	.align		4
.L_4:
        /*001c*/ 	.word	index@(_Z9reductionPfS_)
        /*0020*/ 	.word	0x00000000
.L_5:


//--------------------- .nv.compat                --------------------------
	.section	.nv.compat,"",@"SHT_CUDA_COMPAT_INFO"
	.align	4
        /*0000*/ 	.byte	0x02, 0x09, 0x00, 0x00, 0x02, 0x02, 0x01, 0x00, 0x02, 0x05, 0x05, 0x00, 0x03, 0x07, 0x01, 0x01
        /*0010*/ 	.byte	0x02, 0x03, 0x00, 0x00, 0x02, 0x06, 0x01, 0x00, 0x04, 0x0b, 0x08, 0x00, 0x09, 0x00, 0x00, 0x00
        /*0020*/ 	.byte	0x00, 0x00, 0x00, 0x00


//--------------------- .nv.info._Z9reductionPfS_ --------------------------
	.section	.nv.info._Z9reductionPfS_,"",@"SHT_CUDA_INFO"
	.sectionflags	@""
	.align	4


	//----- nvinfo : EIATTR_CUDA_API_VERSION
	.align		4
        /*0000*/ 	.byte	0x04, 0x37
        /*0002*/ 	.short	(.L_7 - .L_6)
.L_6:
        /*0004*/ 	.word	0x00000082


	//----- nvinfo : EIATTR_KPARAM_INFO
	.align		4
.L_7:
        /*0008*/ 	.byte	0x04, 0x17
        /*000a*/ 	.short	(.L_9 - .L_8)
.L_8:
        /*000c*/ 	.word	0x00000000
        /*0010*/ 	.short	0x0001
        /*0012*/ 	.short	0x0008
        /*0014*/ 	.byte	0x00, 0xf5, 0x21, 0x00


	//----- nvinfo : EIATTR_KPARAM_INFO
	.align		4
.L_9:
        /*0018*/ 	.byte	0x04, 0x17
        /*001a*/ 	.short	(.L_11 - .L_10)
.L_10:
        /*001c*/ 	.word	0x00000000
        /*0020*/ 	.short	0x0000
        /*0022*/ 	.short	0x0000
        /*0024*/ 	.byte	0x00, 0xf5, 0x21, 0x00


	//----- nvinfo : EIATTR_SPARSE_MMA_MASK
	.align		4
.L_11:
        /*0028*/ 	.byte	0x03, 0x50
        /*002a*/ 	.short	0x0000


	//----- nvinfo : EIATTR_MAXREG_COUNT
	.align		4
        /*002c*/ 	.byte	0x03, 0x1b
        /*002e*/ 	.short	0x00ff


	//----- nvinfo : EIATTR_NUM_BARRIERS
	.align		4
        /*0030*/ 	.byte	0x02, 0x4c
        /*0032*/ 	.byte	0x01
	.zero		1


	//----- nvinfo : EIATTR_MERCURY_ISA_VERSION
	.align		4
        /*0034*/ 	.byte	0x03, 0x5f
        /*0036*/ 	.short	0x0101


	//----- nvinfo : EIATTR_VRC_CTA_INIT_COUNT
	.align		4
        /*0038*/ 	.byte	0x02, 0x4a
	.zero		1
	.zero		1


	//----- nvinfo : EIATTR_EXIT_INSTR_OFFSETS
	.align		4
        /*003c*/ 	.byte	0x04, 0x1c
        /*003e*/ 	.short	(.L_13 - .L_12)


	//   ....[0]....
.L_12:
        /*0040*/ 	.word	0x000001b0


	//   ....[1]....
        /*0044*/ 	.word	0x00000220


	//----- nvinfo : EIATTR_CBANK_PARAM_SIZE
	.align		4
.L_13:
        /*0048*/ 	.byte	0x03, 0x19
        /*004a*/ 	.short	0x0010


	//----- nvinfo : EIATTR_PARAM_CBANK
	.align		4
        /*004c*/ 	.byte	0x04, 0x0a
        /*004e*/ 	.short	(.L_15 - .L_14)
	.align		4
.L_14:
        /*0050*/ 	.word	index@(.nv.constant0._Z9reductionPfS_)
        /*0054*/ 	.short	0x0380
        /*0056*/ 	.short	0x0010


	//----- nvinfo : EIATTR_SW_WAR
	.align		4
.L_15:
        /*0058*/ 	.byte	0x04, 0x36
        /*005a*/ 	.short	(.L_17 - .L_16)
.L_16:
        /*005c*/ 	.word	0x00000008
.L_17:


//--------------------- .nv.callgraph             --------------------------
	.section	.nv.callgraph,"",@"SHT_CUDA_CALLGRAPH"
	.align	4
	.sectionentsize	8
	.align		4
        /*0000*/ 	.word	0x00000000
	.align		4
        /*0004*/ 	.word	0xffffffff
	.align		4
        /*0008*/ 	.word	0x00000000
	.align		4
        /*000c*/ 	.word	0xfffffffe
	.align		4
        /*0010*/ 	.word	0x00000000
	.align		4
        /*0014*/ 	.word	0xfffffffd
	.align		4
        /*0018*/ 	.word	0x00000000
	.align		4
        /*001c*/ 	.word	0xfffffffc


//--------------------- .text._Z9reductionPfS_    --------------------------
	.section	.text._Z9reductionPfS_,"ax",@progbits
	.align	128
        .global         _Z9reductionPfS_
        .type           _Z9reductionPfS_,@function
        .size           _Z9reductionPfS_,(.L_x_3 - _Z9reductionPfS_)
        .other          _Z9reductionPfS_,@"STO_CUDA_ENTRY STV_DEFAULT"
_Z9reductionPfS_:
.text._Z9reductionPfS_:
[----:B------:R-:W-:Y:S01]  /*0000*/  LDC R1, c[0x0][0x37c] ;  /* 0x0000df00ff017b82 */ /* 0x000fe20000000800 */
[----:B------:R-:W0:Y:S07]  /*0010*/  S2R R7, SR_TID.X ;  /* 0x0000000000077919 */ /* 0x000e2e0000002100 */
[----:B------:R-:W0:Y:S01]  /*0020*/  LDC.64 R2, c[0x0][0x380] ;  /* 0x0000e000ff027b82 */ /* 0x000e220000000a00 */
[----:B------:R-:W1:Y:S01]  /*0030*/  LDCU.64 UR6, c[0x0][0x358] ;  /* 0x00006b00ff0677ac */ /* 0x000e620008000a00 */
[----:B0-----:R-:W-:-:S06]  /*0040*/  IMAD.WIDE.U32 R2, R7, 0x4, R2 ;  /* 0x0000000407027825 */ /* 0x001fcc00078e0002 */
[----:B-1----:R-:W2:Y:S01]  /*0050*/  LDG.E R2, desc[UR6][R2.64] ;  /* 0x0000000602027981 */ /* 0x002ea2000c1e1900 */
[----:B------:R-:W0:Y:S01]  /*0060*/  S2UR UR5, SR_CgaCtaId ;  /* 0x00000000000579c3 */ /* 0x000e220000008800 */
[----:B------:R-:W-:Y:S01]  /*0070*/  UMOV UR4, 0x400 ;  /* 0x0000040000047882 */ /* 0x000fe20000000000 */
[----:B------:R-:W1:Y:S01]  /*0080*/  LDCU UR8, c[0x0][0x360] ;  /* 0x00006c00ff0877ac */ /* 0x000e620008000800 */
[----:B------:R-:W-:Y:S01]  /*0090*/  ISETP.NE.AND P0, PT, R7, RZ, PT ;  /* 0x000000ff0700720c */ /* 0x000fe20003f05270 */
[----:B-1----:R-:W-:Y:S02]  /*00a0*/  UISETP.GE.U32.AND UP0, UPT, UR8, 0x2, UPT ;  /* 0x000000020800788c */ /* 0x002fe4000bf06070 */
[----:B0-----:R-:W-:-:S06]  /*00b0*/  ULEA UR4, UR5, UR4, 0x18 ;  /* 0x0000000405047291 */ /* 0x001fcc000f8ec0ff */
[----:B------:R-:W-:-:S05]  /*00c0*/  LEA R5, R7, UR4, 0x2 ;  /* 0x0000000407057c11 */ /* 0x000fca000f8e10ff */
[----:B--2---:R0:W-:Y:S01]  /*00d0*/  STS [R5], R2 ;  /* 0x0000000205007388 */ /* 0x0041e20000000800 */
[----:B------:R-:W-:Y:S05]  /*00e0*/  BRA.U !UP0, `(.L_x_0) ;  /* 0x0000000108307547 */ /* 0x000fea000b800000 */
[----:B------:R-:W-:-:S07]  /*00f0*/  IMAD.U32 R0, RZ, RZ, UR8 ;  /* 0x00000008ff007e24 */ /* 0x000fce000f8e00ff */
.L_x_1:
[----:B------:R-:W-:Y:S01]  /*0100*/  BAR.SYNC.DEFER_BLOCKING 0x0 ;  /* 0x0000000000007b1d */ /* 0x000fe20000010000 */
[----:B------:R-:W-:-:S04]  /*0110*/  SHF.R.U32.HI R6, RZ, 0x1, R0 ;  /* 0x00000001ff067819 */ /* 0x000fc80000011600 */
[----:B------:R-:W-:-:S13]  /*0120*/  ISETP.GE.U32.AND P1, PT, R7, R6, PT ;  /* 0x000000060700720c */ /* 0x000fda0003f26070 */
[----:B0-----:R-:W-:Y:S01]  /*0130*/  @!P1 IMAD R2, R6, 0x4, R5 ;  /* 0x0000000406029824 */ /* 0x001fe200078e0205 */
[----:B------:R-:W-:Y:S05]  /*0140*/  @!P1 LDS R3, [R5] ;  /* 0x0000000005039984 */ /* 0x000fea0000000800 */
[----:B------:R-:W0:Y:S02]  /*0150*/  @!P1 LDS R2, [R2] ;  /* 0x0000000002029984 */ /* 0x000e240000000800 */
[----:B0-----:R-:W-:-:S05]  /*0160*/  @!P1 FADD R4, R2, R3 ;  /* 0x0000000302049221 */ /* 0x001fca0000000000 */
[----:B------:R1:W-:Y:S01]  /*0170*/  @!P1 STS [R5], R4 ;  /* 0x0000000405009388 */ /* 0x0003e20000000800 */
[----:B------:R-:W-:Y:S01]  /*0180*/  ISETP.GT.U32.AND P1, PT, R0, 0x3, PT ;  /* 0x000000030000780c */ /* 0x000fe20003f24070 */
[----:B------:R-:W-:-:S12]  /*0190*/  IMAD.MOV.U32 R0, RZ, RZ, R6 ;  /* 0x000000ffff007224 */ /* 0x000fd800078e0006 */
[----:B-1----:R-:W-:Y:S05]  /*01a0*/  @P1 BRA `(.L_x_1) ;  /* 0xfffffffc00d41947 */ /* 0x002fea000383ffff */
.L_x_0:
[----:B------:R-:W-:Y:S05]  /*01b0*/  @P0 EXIT ;  /* 0x000000000000094d */ /* 0x000fea0003800000 */
[----:B------:R-:W1:Y:S01]  /*01c0*/  S2UR UR5, SR_CgaCtaId ;  /* 0x00000000000579c3 */ /* 0x000e620000008800 */
[----:B------:R-:W-:-:S07]  /*01d0*/  UMOV UR4, 0x400 ;  /* 0x0000040000047882 */ /* 0x000fce0000000000 */
[----:B0-----:R-:W0:Y:S01]  /*01e0*/  LDC.64 R2, c[0x0][0x388] ;  /* 0x0000e200ff027b82 */ /* 0x001e220000000a00 */
[----:B-1----:R-:W-:-:S09]  /*01f0*/  ULEA UR4, UR5, UR4, 0x18 ;  /* 0x0000000405047291 */ /* 0x002fd2000f8ec0ff */
[----:B------:R-:W0:Y:S04]  /*0200*/  LDS R5, [UR4] ;  /* 0x00000004ff057984 */ /* 0x000e280008000800 */
[----:B0-----:R-:W-:Y:S01]  /*0210*/  STG.E desc[UR6][R2.64], R5 ;  /* 0x0000000502007986 */ /* 0x001fe2000c101906 */
[----:B------:R-:W-:Y:S05]  /*0220*/  EXIT ;  /* 0x000000000000794d */ /* 0x000fea0003800000 */
.L_x_2:
[----:B------:R-:W-:-:S00]  /*0230*/  BRA `(.L_x_2) ;  /* 0xfffffffc00fc7947 */ /* 0x000fc0000383ffff */
[----:B------:R-:W-:-:S00]  /*0240*/  NOP ;  /* 0x0000000000007918 */ /* 0x000fc00000000000 */
        /* <DEDUP_REMOVED lines=11> */
.L_x_3:


//--------------------- .nv.shared._Z9reductionPfS_ --------------------------
	.section	.nv.shared._Z9reductionPfS_,"aw",@nobits
	.sectionflags	@""
	.align	4
.nv.shared._Z9reductionPfS_:
	.zero		5120


//--------------------- .nv.shared.reserved.0     --------------------------
	.section	.nv.shared.reserved.0,"aw",@nobits
	.weak		__nv_reservedSMEM_offset_0_alias
	.size		__nv_reservedSMEM_offset_0_alias, 0, 64
	.other		__nv_reservedSMEM_offset_0_alias,@"STO_CUDA_RESERVED_SHARED STV_DEFAULT"
__nv_reservedSMEM_offset_0_alias:
	.zero		0
	.zero		64


//--------------------- .nv.constant0._Z9reductionPfS_ --------------------------
	.section	.nv.constant0._Z9reductionPfS_,"a",@progbits
	.sectionflags	@""
	.align	4
.nv.constant0._Z9reductionPfS_:
	.zero		912


//--------------------- SYMBOLS --------------------------

	.type		.nv.reservedSmem.offset0,@object
	.size		.nv.reservedSmem.offset0,0x4
	.type		.nv.reservedSmem.cap,@object
	.size		.nv.reservedSmem.cap,0x4
